	.headerflags	@"EF_CUDA_TEXMODE_UNIFIED EF_CUDA_64BIT_ADDRESS EF_CUDA_ACCELERATORS EF_CUDA_SM90 EF_CUDA_VIRTUAL_SM(EF_CUDA_SM90)"
	.elftype	@"ET_EXEC"


//--------------------- .nv.info                  --------------------------
	.section	.nv.info,"",@"SHT_CUDA_INFO"
	.align	4


	//----- nvinfo : EIATTR_REGCOUNT
	.align		4
        /*0000*/ 	.byte	0x04, 0x2f
        /*0002*/ 	.short	(.L_3 - .L_2)
	.align		4
.L_2:
        /*0004*/ 	.word	index@(triton_poi_fused__native_batch_norm_legit_no_training_4)
        /*0008*/ 	.word	0x00000012


	//----- nvinfo : EIATTR_MIN_STACK_SIZE
	.align		4
.L_3:
        /*000c*/ 	.byte	0x04, 0x12
        /*000e*/ 	.short	(.L_5 - .L_4)
	.align		4
.L_4:
        /*0010*/ 	.word	index@(triton_poi_fused__native_batch_norm_legit_no_training_4)
        /*0014*/ 	.word	0x00000000


	//----- nvinfo : EIATTR_FRAME_SIZE
	.align		4
.L_5:
        /*0018*/ 	.byte	0x04, 0x11
        /*001a*/ 	.short	(.L_7 - .L_6)
	.align		4
.L_6:
        /*001c*/ 	.word	index@(triton_poi_fused__native_batch_norm_legit_no_training_4)
        /*0020*/ 	.word	0x00000000


	//----- nvinfo : EIATTR_MIN_STACK_SIZE
	.align		4
.L_7:
        /*0024*/ 	.byte	0x04, 0x12
        /*0026*/ 	.short	(.L_9 - .L_8)
	.align		4
.L_8:
        /*0028*/ 	.word	index@(triton_poi_fused__native_batch_norm_legit_no_training_4)
        /*002c*/ 	.word	0x00000000
.L_9:


//--------------------- .nv.info.triton_poi_fused__native_batch_norm_legit_no_training_4 --------------------------
	.section	.nv.info.triton_poi_fused__native_batch_norm_legit_no_training_4,"",@"SHT_CUDA_INFO"
	.sectionflags	@""
	.align	4


	//----- nvinfo : EIATTR_CUDA_API_VERSION
	.align		4
        /*0000*/ 	.byte	0x04, 0x37
        /*0002*/ 	.short	(.L_11 - .L_10)
.L_10:
        /*0004*/ 	.word	0x0000007c


	//----- nvinfo : EIATTR_KPARAM_INFO
	.align		4
.L_11:
        /*0008*/ 	.byte	0x04, 0x17
        /*000a*/ 	.short	(.L_13 - .L_12)
.L_12:
        /*000c*/ 	.word	0x00000000
        /*0010*/ 	.short	0x0006
        /*0012*/ 	.short	0x0030
        /*0014*/ 	.byte	0x00, 0xf0, 0x11, 0x00


	//----- nvinfo : EIATTR_KPARAM_INFO
	.align		4
.L_13:
        /*0018*/ 	.byte	0x04, 0x17
        /*001a*/ 	.short	(.L_15 - .L_14)
.L_14:
        /*001c*/ 	.word	0x00000000
        /*0020*/ 	.short	0x0005
        /*0022*/ 	.short	0x0028
        /*0024*/ 	.byte	0x00, 0xf4, 0x21, 0x00


	//----- nvinfo : EIATTR_KPARAM_INFO
	.align		4
.L_15:
        /*0028*/ 	.byte	0x04, 0x17
        /*002a*/ 	.short	(.L_17 - .L_16)
.L_16:
        /*002c*/ 	.word	0x00000000
        /*0030*/ 	.short	0x0004
        /*0032*/ 	.short	0x0020
        /*0034*/ 	.byte	0x00, 0xf4, 0x21, 0x00


	//----- nvinfo : EIATTR_KPARAM_INFO
	.align		4
.L_17:
        /*0038*/ 	.byte	0x04, 0x17
        /*003a*/ 	.short	(.L_19 - .L_18)
.L_18:
        /*003c*/ 	.word	0x00000000
        /*0040*/ 	.short	0x0003
        /*0042*/ 	.short	0x0018
        /*0044*/ 	.byte	0x00, 0xf4, 0x21, 0x00


	//----- nvinfo : EIATTR_KPARAM_INFO
	.align		4
.L_19:
        /*0048*/ 	.byte	0x04, 0x17
        /*004a*/ 	.short	(.L_21 - .L_20)
.L_20:
        /*004c*/ 	.word	0x00000000
        /*0050*/ 	.short	0x0002
        /*0052*/ 	.short	0x0010
        /*0054*/ 	.byte	0x00, 0xf4, 0x21, 0x00


	//----- nvinfo : EIATTR_KPARAM_INFO
	.align		4
.L_21:
        /*0058*/ 	.byte	0x04, 0x17
        /*005a*/ 	.short	(.L_23 - .L_22)
.L_22:
        /*005c*/ 	.word	0x00000000
        /*0060*/ 	.short	0x0001
        /*0062*/ 	.short	0x0008
        /*0064*/ 	.byte	0x00, 0xf4, 0x21, 0x00


	//----- nvinfo : EIATTR_KPARAM_INFO
	.align		4
.L_23:
        /*0068*/ 	.byte	0x04, 0x17
        /*006a*/ 	.short	(.L_25 - .L_24)
.L_24:
        /*006c*/ 	.word	0x00000000
        /*0070*/ 	.short	0x0000
        /*0072*/ 	.short	0x0000
        /*0074*/ 	.byte	0x00, 0xf4, 0x21, 0x00


	//----- nvinfo : EIATTR_SPARSE_MMA_MASK
	.align		4
.L_25:
        /*0078*/ 	.byte	0x03, 0x50
        /*007a*/ 	.short	0x0000


	//----- nvinfo : EIATTR_MAXREG_COUNT
	.align		4
        /*007c*/ 	.byte	0x03, 0x1b
        /*007e*/ 	.short	0x00ff


	//----- nvinfo : EIATTR_EXIT_INSTR_OFFSETS
	.align		4
        /*0080*/ 	.byte	0x04, 0x1c
        /*0082*/ 	.short	(.L_27 - .L_26)


	//   ....[0]....
.L_26:
        /*0084*/ 	.word	0x00000370


	//----- nvinfo : EIATTR_REQNTID
	.align		4
.L_27:
        /*0088*/ 	.byte	0x04, 0x10
        /*008a*/ 	.short	(.L_29 - .L_28)
.L_28:
        /*008c*/ 	.word	0x00000080
        /*0090*/ 	.word	0x00000001
        /*0094*/ 	.word	0x00000001


	//----- nvinfo : EIATTR_CBANK_PARAM_SIZE
	.align		4
.L_29:
        /*0098*/ 	.byte	0x03, 0x19
        /*009a*/ 	.short	0x0034


	//----- nvinfo : EIATTR_PARAM_CBANK
	.align		4
        /*009c*/ 	.byte	0x04, 0x0a
        /*009e*/ 	.short	(.L_31 - .L_30)
	.align		4
.L_30:
        /*00a0*/ 	.word	index@(.nv.constant0.triton_poi_fused__native_batch_norm_legit_no_training_4)
        /*00a4*/ 	.short	0x0210
        /*00a6*/ 	.short	0x0034


	//----- nvinfo : EIATTR_SW_WAR
	.align		4
.L_31:
        /*00a8*/ 	.byte	0x04, 0x36
        /*00aa*/ 	.short	(.L_33 - .L_32)
.L_32:
        /*00ac*/ 	.word	0x00000008
.L_33:


//--------------------- .nv.callgraph             --------------------------
	.section	.nv.callgraph,"",@"SHT_CUDA_CALLGRAPH"
	.align	4
	.sectionentsize	8
	.align		4
        /*0000*/ 	.word	0x00000000
	.align		4
        /*0004*/ 	.word	0xffffffff
	.align		4
        /*0008*/ 	.word	0x00000000
	.align		4
        /*000c*/ 	.word	0xfffffffe
	.align		4
        /*0010*/ 	.word	0x00000000
	.align		4
        /*0014*/ 	.word	0xfffffffd
	.align		4
        /*0018*/ 	.word	0x00000000
	.align		4
        /*001c*/ 	.word	0xfffffffc


//--------------------- .nv.constant4             --------------------------
	.section	.nv.constant4,"a",@progbits
	.align	8
	.align		8
.nv.constant4:
        /*0000*/ 	.dword	_$_str
	.align		8
        /*0008*/ 	.dword	_$_str_$_2


//--------------------- .text.triton_poi_fused__native_batch_norm_legit_no_training_4 --------------------------
	.section	.text.triton_poi_fused__native_batch_norm_legit_no_training_4,"ax",@progbits
	.align	128
        .global         triton_poi_fused__native_batch_norm_legit_no_training_4
        .type           triton_poi_fused__native_batch_norm_legit_no_training_4,@function
        .size           triton_poi_fused__native_batch_norm_legit_no_training_4,(.L_x_1 - triton_poi_fused__native_batch_norm_legit_no_training_4)
        .other          triton_poi_fused__native_batch_norm_legit_no_training_4,@"STO_CUDA_ENTRY STV_DEFAULT"
triton_poi_fused__native_batch_norm_legit_no_training_4:
.text.triton_poi_fused__native_batch_norm_legit_no_training_4:
[----:B------:R-:W-:Y:S01]  /*0000*/  LDC R1, c[0x0][0x28] ;  /* 0x00000a00ff017b82 */ /* 0x000fe20000000800 */
[----:B------:R-:W1:Y:S07]  /*0010*/  S2R R0, SR_TID.X ;  /* 0x0000000000007919 */ /* 0x000e6e0000002100 */
[----:B------:R-:W2:Y:S01]  /*0020*/  LDC.64 R8, c[0x0][0x220] ;  /* 0x00008800ff087b82 */ /* 0x000ea20000000a00 */
[----:B------:R-:W-:Y:S01]  /*0030*/  ULDC.64 UR4, c[0x0][0x208] ;  /* 0x0000820000047ab9 */ /* 0x000fe20000000a00 */
[----:B------:R-:W3:Y:S06]  /*0040*/  S2R R5, SR_CTAID.X ;  /* 0x0000000000057919 */ /* 0x000eec0000002500 */
[----:B------:R-:W4:Y:S08]  /*0050*/  LDC.64 R12, c[0x0][0x230] ;  /* 0x00008c00ff0c7b82 */ /* 0x000f300000000a00 */
[----:B------:R-:W5:Y:S01]  /*0060*/  LDC.64 R10, c[0x0][0x228] ;  /* 0x00008a00ff0a7b82 */ /* 0x000f620000000a00 */
[----:B-1----:R-:W-:-:S02]  /*0070*/  SHF.L.U32 R0, R0, 0x1, RZ ;  /* 0x0000000100007819 */ /* 0x002fc400000006ff */
[----:B---3--:R-:W-:Y:S02]  /*0080*/  SHF.R.S32.HI R3, RZ, 0x17, R5 ;  /* 0x00000017ff037819 */ /* 0x008fe40000011405 */
[----:B------:R-:W-:Y:S02]  /*0090*/  LOP3.LUT R0, R0, 0xfe, RZ, 0xc0, !PT ;  /* 0x000000fe00007812 */ /* 0x000fe400078ec0ff */
[----:B------:R-:W-:Y:S02]  /*00a0*/  SGXT R3, R3, 0x1 ;  /* 0x000000010303781a */ /* 0x000fe40000000200 */
[----:B------:R-:W-:Y:S02]  /*00b0*/  LEA R0, R5, R0, 0x8 ;  /* 0x0000000005007211 */ /* 0x000fe400078e40ff */
[----:B------:R-:W1:Y:S02]  /*00c0*/  LDC.64 R4, c[0x0][0x218] ;  /* 0x00008600ff047b82 */ /* 0x000e640000000a00 */
[----:B------:R-:W-:-:S04]  /*00d0*/  LEA.HI R3, R3, R0, RZ, 0x8 ;  /* 0x0000000003037211 */ /* 0x000fc800078f40ff */
[----:B------:R-:W-:-:S04]  /*00e0*/  SHF.R.S32.HI R3, RZ, 0x8, R3 ;  /* 0x00000008ff037819 */ /* 0x000fc80000011403 */
[----:B------:R-:W-:-:S04]  /*00f0*/  LEA.HI R2, R3, R3, RZ, 0x5 ;  /* 0x0000000303027211 */ /* 0x000fc800078f28ff */
[----:B------:R-:W-:-:S04]  /*0100*/  LOP3.LUT R2, R2, 0xffffffe0, RZ, 0xc0, !PT ;  /* 0xffffffe002027812 */ /* 0x000fc800078ec0ff */
[----:B------:R-:W-:Y:S02]  /*0110*/  IADD3 R7, R3, -R2, RZ ;  /* 0x8000000203077210 */ /* 0x000fe40007ffe0ff */
[----:B------:R-:W3:Y:S03]  /*0120*/  LDC.64 R2, c[0x0][0x210] ;  /* 0x00008400ff027b82 */ /* 0x000ee60000000a00 */
[----:B--2---:R-:W-:-:S06]  /*0130*/  IMAD.WIDE R8, R7, 0x4, R8 ;  /* 0x0000000407087825 */ /* 0x004fcc00078e0208 */
[----:B------:R-:W2:Y:S01]  /*0140*/  LDG.E.EL R8, desc[UR4][R8.64] ;  /* 0x0000000408087981 */ /* 0x000ea2000c2e1900 */
[----:B-1----:R-:W-:-:S05]  /*0150*/  IMAD.WIDE R4, R7, 0x4, R4 ;  /* 0x0000000407047825 */ /* 0x002fca00078e0204 */
[----:B------:R1:W2:Y:S01]  /*0160*/  LDG.E.EL R6, desc[UR4][R4.64] ;  /* 0x0000000404067981 */ /* 0x0002a2000c2e1900 */
[----:B----4-:R-:W-:-:S04]  /*0170*/  IMAD.WIDE R12, R7, 0x4, R12 ;  /* 0x00000004070c7825 */ /* 0x010fc800078e020c */
[----:B-----5:R-:W-:Y:S02]  /*0180*/  IMAD.WIDE R10, R7, 0x4, R10 ;  /* 0x00000004070a7825 */ /* 0x020fe400078e020a */
[----:B------:R-:W4:Y:S02]  /*0190*/  LDG.E.EL R12, desc[UR4][R12.64] ;  /* 0x000000040c0c7981 */ /* 0x000f24000c2e1900 */
[----:B---3--:R-:W-:Y:S01]  /*01a0*/  IMAD.WIDE R2, R0, 0x4, R2 ;  /* 0x0000000400027825 */ /* 0x008fe200078e0202 */
[----:B-1----:R-:W1:Y:S01]  /*01b0*/  LDC.64 R4, c[0x0][0x238] ;  /* 0x00008e00ff047b82 */ /* 0x002e620000000a00 */
[----:B------:R3:W4:Y:S04]  /*01c0*/  LDG.E.EL R7, desc[UR4][R10.64] ;  /* 0x000000040a077981 */ /* 0x000728000c2e1900 */
[----:B------:R-:W5:Y:S01]  /*01d0*/  LDG.E.64 R2, desc[UR4][R2.64] ;  /* 0x0000000402027981 */ /* 0x000f62000c1e1b00 */
[----:B---3--:R-:W-:Y:S01]  /*01e0*/  HFMA2.MMA R10, -RZ, RZ, 1.625, 0 ;  /* 0x3e800000ff0a7435 */ /* 0x008fe200000001ff */
[----:B------:R-:W-:-:S04]  /*01f0*/  SHF.R.S32.HI R15, RZ, 0x1f, R0 ;  /* 0x0000001fff0f7819 */ /* 0x000fc80000011400 */
[----:B------:R-:W-:Y:S01]  /*0200*/  LEA.HI R15, R15, R0, RZ, 0xd ;  /* 0x000000000f0f7211 */ /* 0x000fe200078f68ff */
[----:B--2---:R-:W-:-:S04]  /*0210*/  FADD R8, R8, 9.9999997473787516356e-06 ;  /* 0x3727c5ac08087421 */ /* 0x004fc80000000000 */
[----:B------:R-:W2:Y:S02]  /*0220*/  MUFU.SQRT R9, R8 ;  /* 0x0000000800097308 */ /* 0x000ea40000002000 */
[C---:B--2---:R-:W-:Y:S02]  /*0230*/  FSETP.GT.AND P0, PT, R9.reuse, 8.50705917302346158658e+37, PT ;  /* 0x7e8000000900780b */ /* 0x044fe40003f04000 */
[----:B------:R-:W-:-:S11]  /*0240*/  FSETP.GEU.AND P1, PT, R9, 1.175494350822287508e-38, PT ;  /* 0x008000000900780b */ /* 0x000fd60003f2e000 */
[----:B------:R-:W-:-:S04]  /*0250*/  @P0 FMUL R9, R9, 0.25 ;  /* 0x3e80000009090820 */ /* 0x000fc80000400000 */
[----:B------:R-:W-:-:S06]  /*0260*/  @!P1 FMUL R9, R9, 16777216 ;  /* 0x4b80000009099820 */ /* 0x000fcc0000400000 */
[----:B------:R-:W2:Y:S01]  /*0270*/  MUFU.RCP R9, R9 ;  /* 0x0000000900097308 */ /* 0x000ea20000001000 */
[----:B------:R-:W-:Y:S02]  /*0280*/  FSEL R10, R10, 1, P0 ;  /* 0x3f8000000a0a7808 */ /* 0x000fe40000000000 */
[----:B------:R-:W-:-:S03]  /*0290*/  SHF.L.U32 R8, R15, 0x1, RZ ;  /* 0x000000010f087819 */ /* 0x000fc600000006ff */
[----:B------:R-:W-:Y:S01]  /*02a0*/  @!P1 FMUL R10, R10, 16777216 ;  /* 0x4b8000000a0a9820 */ /* 0x000fe20000400000 */
[----:B------:R-:W-:Y:S01]  /*02b0*/  LOP3.LUT R15, R15, 0xffffe000, RZ, 0xc0, !PT ;  /* 0xffffe0000f0f7812 */ /* 0x000fe200078ec0ff */
[--C-:B-----5:R-:W-:Y:S01]  /*02c0*/  FADD R2, R2, -R6.reuse ;  /* 0x8000000602027221 */ /* 0x120fe20000000000 */
[----:B------:R-:W-:Y:S01]  /*02d0*/  LOP3.LUT R8, R8, 0xffffc000, RZ, 0xc0, !PT ;  /* 0xffffc00008087812 */ /* 0x000fe200078ec0ff */
[----:B------:R-:W-:Y:S01]  /*02e0*/  FADD R3, R3, -R6 ;  /* 0x8000000603037221 */ /* 0x000fe20000000000 */
[----:B--2---:R-:W-:Y:S02]  /*02f0*/  FMUL R10, R9, R10 ;  /* 0x0000000a090a7220 */ /* 0x004fe40000400000 */
[----:B------:R-:W-:Y:S02]  /*0300*/  IADD3 R15, R8, R0, -R15 ;  /* 0x00000000080f7210 */ /* 0x000fe40007ffe80f */
[-C--:B------:R-:W-:Y:S01]  /*0310*/  FMUL R2, R2, R10.reuse ;  /* 0x0000000a02027220 */ /* 0x080fe20000400000 */
[----:B------:R-:W-:-:S02]  /*0320*/  FMUL R3, R3, R10 ;  /* 0x0000000a03037220 */ /* 0x000fc40000400000 */
[----:B-1----:R-:W-:-:S04]  /*0330*/  IMAD.WIDE R4, R15, 0x4, R4 ;  /* 0x000000040f047825 */ /* 0x002fc800078e0204 */
[C-C-:B----4-:R-:W-:Y:S01]  /*0340*/  FFMA R2, R7.reuse, R2, R12.reuse ;  /* 0x0000000207027223 */ /* 0x150fe2000000000c */
[----:B------:R-:W-:-:S05]  /*0350*/  FFMA R3, R7, R3, R12 ;  /* 0x0000000307037223 */ /* 0x000fca000000000c */
[----:B------:R-:W-:Y:S01]  /*0360*/  STG.E.64 desc[UR4][R4.64], R2 ;  /* 0x0000000204007986 */ /* 0x000fe2000c101b04 */
[----:B------:R-:W-:Y:S05]  /*0370*/  EXIT ;  /* 0x000000000000794d */ /* 0x000fea0003800000 */
.L_x_0:
[----:B------:R-:W-:-:S00]  /*0380*/  BRA `(.L_x_0) ;  /* 0xfffffffc00fc7947 */ /* 0x000fc0000383ffff */
[----:B------:R-:W-:-:S00]  /*0390*/  NOP ;  /* 0x0000000000007918 */ /* 0x000fc00000000000 */
        /* <DEDUP_REMOVED lines=14> */
.L_x_1:


//--------------------- .nv.global.init           --------------------------
	.section	.nv.global.init,"aw",@progbits
.nv.global.init:
	.type		_$_str,@object
	.size		_$_str,(_$_str_$_2 - _$_str)
_$_str:
        /*0000*/ 	.byte	0x5f, 0x5f, 0x43, 0x55, 0x44, 0x41, 0x5f, 0x46, 0x54, 0x5a, 0x00
	.type		_$_str_$_2,@object
	.size		_$_str_$_2,(.L_1 - _$_str_$_2)
_$_str_$_2:
        /*000b*/ 	.byte	0x5f, 0x5f, 0x43, 0x55, 0x44, 0x41, 0x5f, 0x50, 0x52, 0x45, 0x43, 0x5f, 0x53, 0x51, 0x52, 0x54
        /*001b*/ 	.byte	0x00
.L_1:


//--------------------- .nv.constant0.triton_poi_fused__native_batch_norm_legit_no_training_4 --------------------------
	.section	.nv.constant0.triton_poi_fused__native_batch_norm_legit_no_training_4,"a",@progbits
	.sectionflags	@""
	.align	4
.nv.constant0.triton_poi_fused__native_batch_norm_legit_no_training_4:
	.zero		580
